//
// Generated by NVIDIA NVVM Compiler
//
// Compiler Build ID: CL-36424714
// Cuda compilation tools, release 13.0, V13.0.88
// Based on NVVM 20.0.0
//

.version 9.0
.target sm_100
.address_size 64

	// .globl	_Z19cuda_predict_kernelPdS_S_i

.visible .entry _Z19cuda_predict_kernelPdS_S_i(
	.param .u64 .ptr .align 1 _Z19cuda_predict_kernelPdS_S_i_param_0,
	.param .u64 .ptr .align 1 _Z19cuda_predict_kernelPdS_S_i_param_1,
	.param .u64 .ptr .align 1 _Z19cuda_predict_kernelPdS_S_i_param_2,
	.param .u32 _Z19cuda_predict_kernelPdS_S_i_param_3
)
{
	.reg .pred 	%p<5>;
	.reg .b32 	%r<21>;
	.reg .b32 	%f<3>;
	.reg .b64 	%rd<12>;
	.reg .b64 	%fd<32>;

	ld.param.u64 	%rd1, [_Z19cuda_predict_kernelPdS_S_i_param_0];
	ld.param.u64 	%rd2, [_Z19cuda_predict_kernelPdS_S_i_param_1];
	ld.param.u64 	%rd3, [_Z19cuda_predict_kernelPdS_S_i_param_2];
	ld.param.u32 	%r5, [_Z19cuda_predict_kernelPdS_S_i_param_3];
	mov.u32 	%r6, %ctaid.x;
	mov.u32 	%r7, %ntid.x;
	mov.u32 	%r8, %tid.x;
	mad.lo.s32 	%r1, %r6, %r7, %r8;
	setp.ge.s32 	%p1, %r1, %r5;
	@%p1 bra 	$L__BB0_5;
	cvta.to.global.u64 	%rd4, %rd1;
	cvta.to.global.u64 	%rd5, %rd2;
	mul.wide.s32 	%rd6, %r1, 8;
	add.s64 	%rd7, %rd4, %rd6;
	ld.global.f64 	%fd6, [%rd7];
	add.s64 	%rd8, %rd5, %rd6;
	ld.global.f64 	%fd7, [%rd8];
	sub.f64 	%fd8, %fd6, %fd7;
	mul.f64 	%fd1, %fd8, 0dC018000000000000;
	fma.rn.f64 	%fd9, %fd1, 0d3FF71547652B82FE, 0d4338000000000000;
	{
	.reg .b32 %temp; 
	mov.b64 	{%r2, %temp}, %fd9;
	}
	mov.f64 	%fd10, 0dC338000000000000;
	add.rn.f64 	%fd11, %fd9, %fd10;
	fma.rn.f64 	%fd12, %fd11, 0dBFE62E42FEFA39EF, %fd1;
	fma.rn.f64 	%fd13, %fd11, 0dBC7ABC9E3B39803F, %fd12;
	fma.rn.f64 	%fd14, %fd13, 0d3E5ADE1569CE2BDF, 0d3E928AF3FCA213EA;
	fma.rn.f64 	%fd15, %fd14, %fd13, 0d3EC71DEE62401315;
	fma.rn.f64 	%fd16, %fd15, %fd13, 0d3EFA01997C89EB71;
	fma.rn.f64 	%fd17, %fd16, %fd13, 0d3F2A01A014761F65;
	fma.rn.f64 	%fd18, %fd17, %fd13, 0d3F56C16C1852B7AF;
	fma.rn.f64 	%fd19, %fd18, %fd13, 0d3F81111111122322;
	fma.rn.f64 	%fd20, %fd19, %fd13, 0d3FA55555555502A1;
	fma.rn.f64 	%fd21, %fd20, %fd13, 0d3FC5555555555511;
	fma.rn.f64 	%fd22, %fd21, %fd13, 0d3FE000000000000B;
	fma.rn.f64 	%fd23, %fd22, %fd13, 0d3FF0000000000000;
	fma.rn.f64 	%fd24, %fd23, %fd13, 0d3FF0000000000000;
	{
	.reg .b32 %temp; 
	mov.b64 	{%r3, %temp}, %fd24;
	}
	{
	.reg .b32 %temp; 
	mov.b64 	{%temp, %r4}, %fd24;
	}
	shl.b32 	%r9, %r2, 20;
	add.s32 	%r10, %r9, %r4;
	mov.b64 	%fd31, {%r3, %r10};
	{
	.reg .b32 %temp; 
	mov.b64 	{%temp, %r11}, %fd1;
	}
	mov.b32 	%f2, %r11;
	abs.f32 	%f1, %f2;
	setp.lt.f32 	%p2, %f1, 0f4086232B;
	@%p2 bra 	$L__BB0_4;
	setp.lt.f64 	%p3, %fd1, 0d0000000000000000;
	add.f64 	%fd25, %fd1, 0d7FF0000000000000;
	selp.f64 	%fd31, 0d0000000000000000, %fd25, %p3;
	setp.geu.f32 	%p4, %f1, 0f40874800;
	@%p4 bra 	$L__BB0_4;
	shr.u32 	%r12, %r2, 31;
	add.s32 	%r13, %r2, %r12;
	shr.s32 	%r14, %r13, 1;
	shl.b32 	%r15, %r14, 20;
	add.s32 	%r16, %r4, %r15;
	mov.b64 	%fd26, {%r3, %r16};
	sub.s32 	%r17, %r2, %r14;
	shl.b32 	%r18, %r17, 20;
	add.s32 	%r19, %r18, 1072693248;
	mov.b32 	%r20, 0;
	mov.b64 	%fd27, {%r20, %r19};
	mul.f64 	%fd31, %fd27, %fd26;
$L__BB0_4:
	add.f64 	%fd28, %fd31, 0d3FF0000000000000;
	rcp.rn.f64 	%fd29, %fd28;
	add.f64 	%fd30, %fd29, 0dBFE0000000000000;
	cvta.to.global.u64 	%rd9, %rd3;
	add.s64 	%rd11, %rd9, %rd6;
	st.global.f64 	[%rd11], %fd30;
$L__BB0_5:
	ret;

}
	// .globl	_Z17cuda_learn_kernelPdS_S_i
.visible .entry _Z17cuda_learn_kernelPdS_S_i(
	.param .u64 .ptr .align 1 _Z17cuda_learn_kernelPdS_S_i_param_0,
	.param .u64 .ptr .align 1 _Z17cuda_learn_kernelPdS_S_i_param_1,
	.param .u64 .ptr .align 1 _Z17cuda_learn_kernelPdS_S_i_param_2,
	.param .u32 _Z17cuda_learn_kernelPdS_S_i_param_3
)
{
	.reg .pred 	%p<2>;
	.reg .b32 	%r<6>;
	.reg .b64 	%rd<11>;
	.reg .b64 	%fd<9>;

	ld.param.u64 	%rd1, [_Z17cuda_learn_kernelPdS_S_i_param_0];
	ld.param.u64 	%rd2, [_Z17cuda_learn_kernelPdS_S_i_param_1];
	ld.param.u64 	%rd3, [_Z17cuda_learn_kernelPdS_S_i_param_2];
	ld.param.u32 	%r2, [_Z17cuda_learn_kernelPdS_S_i_param_3];
	mov.u32 	%r3, %ctaid.x;
	mov.u32 	%r4, %ntid.x;
	mov.u32 	%r5, %tid.x;
	mad.lo.s32 	%r1, %r3, %r4, %r5;
	setp.ge.s32 	%p1, %r1, %r2;
	@%p1 bra 	$L__BB1_2;
	cvta.to.global.u64 	%rd4, %rd3;
	cvta.to.global.u64 	%rd5, %rd1;
	cvta.to.global.u64 	%rd6, %rd2;
	mul.wide.s32 	%rd7, %r1, 8;
	add.s64 	%rd8, %rd4, %rd7;
	ld.global.f64 	%fd1, [%rd8];
	mov.f64 	%fd2, 0d3FD0000000000000;
	sub.f64 	%fd3, %fd2, %fd1;
	mul.f64 	%fd4, %fd3, 0d3F947AE147AE147B;
	add.s64 	%rd9, %rd5, %rd7;
	ld.global.f64 	%fd5, [%rd9];
	add.f64 	%fd6, %fd5, %fd4;
	st.global.f64 	[%rd9], %fd6;
	add.s64 	%rd10, %rd6, %rd7;
	ld.global.f64 	%fd7, [%rd10];
	sub.f64 	%fd8, %fd7, %fd4;
	st.global.f64 	[%rd10], %fd8;
$L__BB1_2:
	ret;

}
	// .globl	_Z19cuda_emotion_kernelPdS_S_i
.visible .entry _Z19cuda_emotion_kernelPdS_S_i(
	.param .u64 .ptr .align 1 _Z19cuda_emotion_kernelPdS_S_i_param_0,
	.param .u64 .ptr .align 1 _Z19cuda_emotion_kernelPdS_S_i_param_1,
	.param .u64 .ptr .align 1 _Z19cuda_emotion_kernelPdS_S_i_param_2,
	.param .u32 _Z19cuda_emotion_kernelPdS_S_i_param_3
)
{
	.reg .pred 	%p<3>;
	.reg .b32 	%r<6>;
	.reg .b64 	%rd<13>;
	.reg .b64 	%fd<10>;

	ld.param.u64 	%rd2, [_Z19cuda_emotion_kernelPdS_S_i_param_0];
	ld.param.u64 	%rd3, [_Z19cuda_emotion_kernelPdS_S_i_param_1];
	ld.param.u64 	%rd4, [_Z19cuda_emotion_kernelPdS_S_i_param_2];
	ld.param.u32 	%r2, [_Z19cuda_emotion_kernelPdS_S_i_param_3];
	mov.u32 	%r3, %ctaid.x;
	mov.u32 	%r4, %ntid.x;
	mov.u32 	%r5, %tid.x;
	mad.lo.s32 	%r1, %r3, %r4, %r5;
	setp.ge.s32 	%p1, %r1, %r2;
	@%p1 bra 	$L__BB2_4;
	cvta.to.global.u64 	%rd5, %rd3;
	mul.wide.s32 	%rd6, %r1, 8;
	add.s64 	%rd1, %rd5, %rd6;
	ld.global.f64 	%fd1, [%rd1];
	setp.leu.f64 	%p2, %fd1, 0d3FE999999999999A;
	@%p2 bra 	$L__BB2_3;
	cvta.to.global.u64 	%rd7, %rd4;
	add.s64 	%rd9, %rd7, %rd6;
	ld.global.f64 	%fd2, [%rd9];
	add.f64 	%fd3, %fd2, 0dBFB999999999999A;
	st.global.f64 	[%rd9], %fd3;
$L__BB2_3:
	cvta.to.global.u64 	%rd10, %rd2;
	add.s64 	%rd12, %rd10, %rd6;
	ld.global.f64 	%fd4, [%rd12];
	min.f64 	%fd5, %fd4, 0d3FF0000000000000;
	max.f64 	%fd6, %fd5, 0d0000000000000000;
	st.global.f64 	[%rd12], %fd6;
	ld.global.f64 	%fd7, [%rd1];
	min.f64 	%fd8, %fd7, 0d3FF0000000000000;
	max.f64 	%fd9, %fd8, 0dBFB999999999999A;
	st.global.f64 	[%rd1], %fd9;
$L__BB2_4:
	ret;

}


// ===== COMPILED SASS (sm_100) =====

	.target	sm_100

	.elftype	@"ET_EXEC"


//--------------------- .note.nv.tkinfo           --------------------------
	.section	.note.nv.tkinfo,"",@"SHT_NOTE"
	.sectionflags	@"SHF_NOTE_NV_TKINFO"
	.tkinfo
        /*0018*/ 	.word	0x00000002
        /*0030*/ 	.string	""
        /*0030*/ 	.string	"ptxas"
        /*0030*/ 	.string	"Cuda compilation tools, release 13.0, V13.0.88"
        /*0030*/ 	.string	"Build cuda_13.0.r13.0/compiler.36424714_0"
        /*0030*/ 	.string	"-arch sm_100 -m 64 "



//--------------------- .note.nv.cuinfo           --------------------------
	.section	.note.nv.cuinfo,"",@"SHT_NOTE"
	.sectionflags	@"SHF_NOTE_NV_CUINFO"
        /*0018*/ 	.short	0x0002
        /*001a*/ 	.short	0x0064
        /*001c*/ 	.short	0x0082
	.zero		2


//--------------------- .nv.info                  --------------------------
	.section	.nv.info,"",@"SHT_CUDA_INFO"
	.align	4


	//----- nvinfo : EIATTR_REGCOUNT
	.align		4
        /*0000*/ 	.byte	0x04, 0x2f
        /*0002*/ 	.short	(.L_1 - .L_0)
	.align		4
.L_0:
        /*0004*/ 	.word	index@(_Z19cuda_predict_kernelPdS_S_i)
        /*0008*/ 	.word	0x00000010


	//----- nvinfo : EIATTR_FRAME_SIZE
	.align		4
.L_1:
        /*000c*/ 	.byte	0x04, 0x11
        /*000e*/ 	.short	(.L_3 - .L_2)
	.align		4
.L_2:
        /*0010*/ 	.word	index@($__internal_0_$__cuda_sm20_dblrcp_rn_slowpath_v3)
        /*0014*/ 	.word	0x00000000


	//----- nvinfo : EIATTR_FRAME_SIZE
	.align		4
.L_3:
        /*0018*/ 	.byte	0x04, 0x11
        /*001a*/ 	.short	(.L_5 - .L_4)
	.align		4
.L_4:
        /*001c*/ 	.word	index@(_Z19cuda_predict_kernelPdS_S_i)
        /*0020*/ 	.word	0x00000000


	//----- nvinfo : EIATTR_REGCOUNT
	.align		4
.L_5:
        /*0024*/ 	.byte	0x04, 0x2f
        /*0026*/ 	.short	(.L_7 - .L_6)
	.align		4
.L_6:
        /*0028*/ 	.word	index@(_Z17cuda_learn_kernelPdS_S_i)
        /*002c*/ 	.word	0x00000010


	//----- nvinfo : EIATTR_FRAME_SIZE
	.align		4
.L_7:
        /*0030*/ 	.byte	0x04, 0x11
        /*0032*/ 	.short	(.L_9 - .L_8)
	.align		4
.L_8:
        /*0034*/ 	.word	index@(_Z17cuda_learn_kernelPdS_S_i)
        /*0038*/ 	.word	0x00000000


	//----- nvinfo : EIATTR_REGCOUNT
	.align		4
.L_9:
        /*003c*/ 	.byte	0x04, 0x2f
        /*003e*/ 	.short	(.L_11 - .L_10)
	.align		4
.L_10:
        /*0040*/ 	.word	index@(_Z19cuda_emotion_kernelPdS_S_i)
        /*0044*/ 	.word	0x00000012


	//----- nvinfo : EIATTR_FRAME_SIZE
	.align		4
.L_11:
        /*0048*/ 	.byte	0x04, 0x11
        /*004a*/ 	.short	(.L_13 - .L_12)
	.align		4
.L_12:
        /*004c*/ 	.word	index@(_Z19cuda_emotion_kernelPdS_S_i)
        /*0050*/ 	.word	0x00000000


	//----- nvinfo : EIATTR_MIN_STACK_SIZE
	.align		4
.L_13:
        /*0054*/ 	.byte	0x04, 0x12
        /*0056*/ 	.short	(.L_15 - .L_14)
	.align		4
.L_14:
        /*0058*/ 	.word	index@(_Z19cuda_emotion_kernelPdS_S_i)
        /*005c*/ 	.word	0x00000000


	//----- nvinfo : EIATTR_MIN_STACK_SIZE
	.align		4
.L_15:
        /*0060*/ 	.byte	0x04, 0x12
        /*0062*/ 	.short	(.L_17 - .L_16)
	.align		4
.L_16:
        /*0064*/ 	.word	index@(_Z17cuda_learn_kernelPdS_S_i)
        /*0068*/ 	.word	0x00000000


	//----- nvinfo : EIATTR_MIN_STACK_SIZE
	.align		4
.L_17:
        /*006c*/ 	.byte	0x04, 0x12
        /*006e*/ 	.short	(.L_19 - .L_18)
	.align		4
.L_18:
        /*0070*/ 	.word	index@(_Z19cuda_predict_kernelPdS_S_i)
        /*0074*/ 	.word	0x00000000
.L_19:


//--------------------- .nv.compat                --------------------------
	.section	.nv.compat,"",@"SHT_CUDA_COMPAT_INFO"
	.align	4
        /*0000*/ 	.byte	0x02, 0x09, 0x00, 0x00, 0x02, 0x02, 0x01, 0x00, 0x02, 0x05, 0x05, 0x00, 0x03, 0x07, 0x01, 0x01
        /*0010*/ 	.byte	0x02, 0x03, 0x00, 0x00, 0x02, 0x06, 0x01, 0x00, 0x04, 0x0b, 0x08, 0x00, 0x01, 0x00, 0x00, 0x00
        /*0020*/ 	.byte	0x00, 0x00, 0x00, 0x00


//--------------------- .nv.info._Z19cuda_emotion_kernelPdS_S_i --------------------------
	.section	.nv.info._Z19cuda_emotion_kernelPdS_S_i,"",@"SHT_CUDA_INFO"
	.sectionflags	@""
	.align	4


	//----- nvinfo : EIATTR_CUDA_API_VERSION
	.align		4
        /*0000*/ 	.byte	0x04, 0x37
        /*0002*/ 	.short	(.L_21 - .L_20)
.L_20:
        /*0004*/ 	.word	0x00000082


	//----- nvinfo : EIATTR_KPARAM_INFO
	.align		4
.L_21:
        /*0008*/ 	.byte	0x04, 0x17
        /*000a*/ 	.short	(.L_23 - .L_22)
.L_22:
        /*000c*/ 	.word	0x00000000
        /*0010*/ 	.short	0x0003
        /*0012*/ 	.short	0x0018
        /*0014*/ 	.byte	0x00, 0xf0, 0x11, 0x00


	//----- nvinfo : EIATTR_KPARAM_INFO
	.align		4
.L_23:
        /*0018*/ 	.byte	0x04, 0x17
        /*001a*/ 	.short	(.L_25 - .L_24)
.L_24:
        /*001c*/ 	.word	0x00000000
        /*0020*/ 	.short	0x0002
        /*0022*/ 	.short	0x0010
        /*0024*/ 	.byte	0x00, 0xf5, 0x21, 0x00


	//----- nvinfo : EIATTR_KPARAM_INFO
	.align		4
.L_25:
        /*0028*/ 	.byte	0x04, 0x17
        /*002a*/ 	.short	(.L_27 - .L_26)
.L_26:
        /*002c*/ 	.word	0x00000000
        /*0030*/ 	.short	0x0001
        /*0032*/ 	.short	0x0008
        /*0034*/ 	.byte	0x00, 0xf5, 0x21, 0x00


	//----- nvinfo : EIATTR_KPARAM_INFO
	.align		4
.L_27:
        /*0038*/ 	.byte	0x04, 0x17
        /*003a*/ 	.short	(.L_29 - .L_28)
.L_28:
        /*003c*/ 	.word	0x00000000
        /*0040*/ 	.short	0x0000
        /*0042*/ 	.short	0x0000
        /*0044*/ 	.byte	0x00, 0xf5, 0x21, 0x00


	//----- nvinfo : EIATTR_SPARSE_MMA_MASK
	.align		4
.L_29:
        /*0048*/ 	.byte	0x03, 0x50
        /*004a*/ 	.short	0x0000


	//----- nvinfo : EIATTR_MAXREG_COUNT
	.align		4
        /*004c*/ 	.byte	0x03, 0x1b
        /*004e*/ 	.short	0x00ff


	//----- nvinfo : EIATTR_MERCURY_ISA_VERSION
	.align		4
        /*0050*/ 	.byte	0x03, 0x5f
        /*0052*/ 	.short	0x0101


	//----- nvinfo : EIATTR_VRC_CTA_INIT_COUNT
	.align		4
        /*0054*/ 	.byte	0x02, 0x4a
	.zero		1
	.zero		1


	//----- nvinfo : EIATTR_EXIT_INSTR_OFFSETS
	.align		4
        /*0058*/ 	.byte	0x04, 0x1c
        /*005a*/ 	.short	(.L_31 - .L_30)


	//   ....[0]....
.L_30:
        /*005c*/ 	.word	0x00000070


	//   ....[1]....
        /*0060*/ 	.word	0x00000360


	//----- nvinfo : EIATTR_CBANK_PARAM_SIZE
	.align		4
.L_31:
        /*0064*/ 	.byte	0x03, 0x19
        /*0066*/ 	.short	0x001c


	//----- nvinfo : EIATTR_PARAM_CBANK
	.align		4
        /*0068*/ 	.byte	0x04, 0x0a
        /*006a*/ 	.short	(.L_33 - .L_32)
	.align		4
.L_32:
        /*006c*/ 	.word	index@(.nv.constant0._Z19cuda_emotion_kernelPdS_S_i)
        /*0070*/ 	.short	0x0380
        /*0072*/ 	.short	0x001c


	//----- nvinfo : EIATTR_SW_WAR
	.align		4
.L_33:
        /*0074*/ 	.byte	0x04, 0x36
        /*0076*/ 	.short	(.L_35 - .L_34)
.L_34:
        /*0078*/ 	.word	0x00000008
.L_35:


//--------------------- .nv.info._Z17cuda_learn_kernelPdS_S_i --------------------------
	.section	.nv.info._Z17cuda_learn_kernelPdS_S_i,"",@"SHT_CUDA_INFO"
	.sectionflags	@""
	.align	4


	//----- nvinfo : EIATTR_CUDA_API_VERSION
	.align		4
        /*0000*/ 	.byte	0x04, 0x37
        /*0002*/ 	.short	(.L_37 - .L_36)
.L_36:
        /*0004*/ 	.word	0x00000082


	//----- nvinfo : EIATTR_KPARAM_INFO
	.align		4
.L_37:
        /*0008*/ 	.byte	0x04, 0x17
        /*000a*/ 	.short	(.L_39 - .L_38)
.L_38:
        /*000c*/ 	.word	0x00000000
        /*0010*/ 	.short	0x0003
        /*0012*/ 	.short	0x0018
        /*0014*/ 	.byte	0x00, 0xf0, 0x11, 0x00


	//----- nvinfo : EIATTR_KPARAM_INFO
	.align		4
.L_39:
        /*0018*/ 	.byte	0x04, 0x17
        /*001a*/ 	.short	(.L_41 - .L_40)
.L_40:
        /*001c*/ 	.word	0x00000000
        /*0020*/ 	.short	0x0002
        /*0022*/ 	.short	0x0010
        /*0024*/ 	.byte	0x00, 0xf5, 0x21, 0x00


	//----- nvinfo : EIATTR_KPARAM_INFO
	.align		4
.L_41:
        /*0028*/ 	.byte	0x04, 0x17
        /*002a*/ 	.short	(.L_43 - .L_42)
.L_42:
        /*002c*/ 	.word	0x00000000
        /*0030*/ 	.short	0x0001
        /*0032*/ 	.short	0x0008
        /*0034*/ 	.byte	0x00, 0xf5, 0x21, 0x00


	//----- nvinfo : EIATTR_KPARAM_INFO
	.align		4
.L_43:
        /*0038*/ 	.byte	0x04, 0x17
        /*003a*/ 	.short	(.L_45 - .L_44)
.L_44:
        /*003c*/ 	.word	0x00000000
        /*0040*/ 	.short	0x0000
        /*0042*/ 	.short	0x0000
        /*0044*/ 	.byte	0x00, 0xf5, 0x21, 0x00


	//----- nvinfo : EIATTR_SPARSE_MMA_MASK
	.align		4
.L_45:
        /*0048*/ 	.byte	0x03, 0x50
        /*004a*/ 	.short	0x0000


	//----- nvinfo : EIATTR_MAXREG_COUNT
	.align		4
        /*004c*/ 	.byte	0x03, 0x1b
        /*004e*/ 	.short	0x00ff


	//----- nvinfo : EIATTR_MERCURY_ISA_VERSION
	.align		4
        /*0050*/ 	.byte	0x03, 0x5f
        /*0052*/ 	.short	0x0101


	//----- nvinfo : EIATTR_VRC_CTA_INIT_COUNT
	.align		4
        /*0054*/ 	.byte	0x02, 0x4a
	.zero		1
	.zero		1


	//----- nvinfo : EIATTR_EXIT_INSTR_OFFSETS
	.align		4
        /*0058*/ 	.byte	0x04, 0x1c
        /*005a*/ 	.short	(.L_47 - .L_46)


	//   ....[0]....
.L_46:
        /*005c*/ 	.word	0x00000070


	//   ....[1]....
        /*0060*/ 	.word	0x00000190


	//----- nvinfo : EIATTR_CBANK_PARAM_SIZE
	.align		4
.L_47:
        /*0064*/ 	.byte	0x03, 0x19
        /*0066*/ 	.short	0x001c


	//----- nvinfo : EIATTR_PARAM_CBANK
	.align		4
        /*0068*/ 	.byte	0x04, 0x0a
        /*006a*/ 	.short	(.L_49 - .L_48)
	.align		4
.L_48:
        /*006c*/ 	.word	index@(.nv.constant0._Z17cuda_learn_kernelPdS_S_i)
        /*0070*/ 	.short	0x0380
        /*0072*/ 	.short	0x001c


	//----- nvinfo : EIATTR_SW_WAR
	.align		4
.L_49:
        /*0074*/ 	.byte	0x04, 0x36
        /*0076*/ 	.short	(.L_51 - .L_50)
.L_50:
        /*0078*/ 	.word	0x00000008
.L_51:


//--------------------- .nv.info._Z19cuda_predict_kernelPdS_S_i --------------------------
	.section	.nv.info._Z19cuda_predict_kernelPdS_S_i,"",@"SHT_CUDA_INFO"
	.sectionflags	@""
	.align	4


	//----- nvinfo : EIATTR_CUDA_API_VERSION
	.align		4
        /*0000*/ 	.byte	0x04, 0x37
        /*0002*/ 	.short	(.L_53 - .L_52)
.L_52:
        /*0004*/ 	.word	0x00000082


	//----- nvinfo : EIATTR_KPARAM_INFO
	.align		4
.L_53:
        /*0008*/ 	.byte	0x04, 0x17
        /*000a*/ 	.short	(.L_55 - .L_54)
.L_54:
        /*000c*/ 	.word	0x00000000
        /*0010*/ 	.short	0x0003
        /*0012*/ 	.short	0x0018
        /*0014*/ 	.byte	0x00, 0xf0, 0x11, 0x00


	//----- nvinfo : EIATTR_KPARAM_INFO
	.align		4
.L_55:
        /*0018*/ 	.byte	0x04, 0x17
        /*001a*/ 	.short	(.L_57 - .L_56)
.L_56:
        /*001c*/ 	.word	0x00000000
        /*0020*/ 	.short	0x0002
        /*0022*/ 	.short	0x0010
        /*0024*/ 	.byte	0x00, 0xf5, 0x21, 0x00


	//----- nvinfo : EIATTR_KPARAM_INFO
	.align		4
.L_57:
        /*0028*/ 	.byte	0x04, 0x17
        /*002a*/ 	.short	(.L_59 - .L_58)
.L_58:
        /*002c*/ 	.word	0x00000000
        /*0030*/ 	.short	0x0001
        /*0032*/ 	.short	0x0008
        /*0034*/ 	.byte	0x00, 0xf5, 0x21, 0x00


	//----- nvinfo : EIATTR_KPARAM_INFO
	.align		4
.L_59:
        /*0038*/ 	.byte	0x04, 0x17
        /*003a*/ 	.short	(.L_61 - .L_60)
.L_60:
        /*003c*/ 	.word	0x00000000
        /*0040*/ 	.short	0x0000
        /*0042*/ 	.short	0x0000
        /*0044*/ 	.byte	0x00, 0xf5, 0x21, 0x00


	//----- nvinfo : EIATTR_SPARSE_MMA_MASK
	.align		4
.L_61:
        /*0048*/ 	.byte	0x03, 0x50
        /*004a*/ 	.short	0x0000


	//----- nvinfo : EIATTR_MAXREG_COUNT
	.align		4
        /*004c*/ 	.byte	0x03, 0x1b
        /*004e*/ 	.short	0x00ff


	//----- nvinfo : EIATTR_MERCURY_ISA_VERSION
	.align		4
        /*0050*/ 	.byte	0x03, 0x5f
        /*0052*/ 	.short	0x0101


	//----- nvinfo : EIATTR_VRC_CTA_INIT_COUNT
	.align		4
        /*0054*/ 	.byte	0x02, 0x4a
	.zero		1
	.zero		1


	//----- nvinfo : EIATTR_EXIT_INSTR_OFFSETS
	.align		4
        /*0058*/ 	.byte	0x04, 0x1c
        /*005a*/ 	.short	(.L_63 - .L_62)


	//   ....[0]....
.L_62:
        /*005c*/ 	.word	0x00000070


	//   ....[1]....
        /*0060*/ 	.word	0x00000600


	//----- nvinfo : EIATTR_CRS_STACK_SIZE
	.align		4
.L_63:
        /*0064*/ 	.byte	0x04, 0x1e
        /*0066*/ 	.short	(.L_65 - .L_64)
.L_64:
        /*0068*/ 	.word	0x00000000


	//----- nvinfo : EIATTR_CBANK_PARAM_SIZE
	.align		4
.L_65:
        /*006c*/ 	.byte	0x03, 0x19
        /*006e*/ 	.short	0x001c


	//----- nvinfo : EIATTR_PARAM_CBANK
	.align		4
        /*0070*/ 	.byte	0x04, 0x0a
        /*0072*/ 	.short	(.L_67 - .L_66)
	.align		4
.L_66:
        /*0074*/ 	.word	index@(.nv.constant0._Z19cuda_predict_kernelPdS_S_i)
        /*0078*/ 	.short	0x0380
        /*007a*/ 	.short	0x001c


	//----- nvinfo : EIATTR_SW_WAR
	.align		4
.L_67:
        /*007c*/ 	.byte	0x04, 0x36
        /*007e*/ 	.short	(.L_69 - .L_68)
.L_68:
        /*0080*/ 	.word	0x00000008
.L_69:


//--------------------- .nv.callgraph             --------------------------
	.section	.nv.callgraph,"",@"SHT_CUDA_CALLGRAPH"
	.align	4
	.sectionentsize	8
	.align		4
        /*0000*/ 	.word	0x00000000
	.align		4
        /*0004*/ 	.word	0xffffffff
	.align		4
        /*0008*/ 	.word	0x00000000
	.align		4
        /*000c*/ 	.word	0xfffffffe
	.align		4
        /*0010*/ 	.word	0x00000000
	.align		4
        /*0014*/ 	.word	0xfffffffd
	.align		4
        /*0018*/ 	.word	0x00000000
	.align		4
        /*001c*/ 	.word	0xfffffffc


//--------------------- .text._Z19cuda_emotion_kernelPdS_S_i --------------------------
	.section	.text._Z19cuda_emotion_kernelPdS_S_i,"ax",@progbits
	.align	128
        .global         _Z19cuda_emotion_kernelPdS_S_i
        .type           _Z19cuda_emotion_kernelPdS_S_i,@function
        .size           _Z19cuda_emotion_kernelPdS_S_i,(.L_x_12 - _Z19cuda_emotion_kernelPdS_S_i)
        .other          _Z19cuda_emotion_kernelPdS_S_i,@"STO_CUDA_ENTRY STV_DEFAULT"
_Z19cuda_emotion_kernelPdS_S_i:
.text._Z19cuda_emotion_kernelPdS_S_i:
[----:B------:R-:W-:Y:S01]  /*0000*/  LDC R1, c[0x0][0x37c] ;  /* 0x0000df00ff017b82 */ /* 0x000fe20000000800 */
[----:B------:R-:W0:Y:S07]  /*0010*/  S2R R0, SR_TID.X ;  /* 0x0000000000007919 */ /* 0x000e2e0000002100 */
[----:B------:R-:W0:Y:S01]  /*0020*/  S2UR UR4, SR_CTAID.X ;  /* 0x00000000000479c3 */ /* 0x000e220000002500 */
[----:B------:R-:W1:Y:S07]  /*0030*/  LDCU UR5, c[0x0][0x398] ;  /* 0x00007300ff0577ac */ /* 0x000e6e0008000800 */
[----:B------:R-:W0:Y:S02]  /*0040*/  LDC R13, c[0x0][0x360] ;  /* 0x0000d800ff0d7b82 */ /* 0x000e240000000800 */
[----:B0-----:R-:W-:-:S05]  /*0050*/  IMAD R13, R13, UR4, R0 ;  /* 0x000000040d0d7c24 */ /* 0x001fca000f8e0200 */
[----:B-1----:R-:W-:-:S13]  /*0060*/  ISETP.GE.AND P0, PT, R13, UR5, PT ;  /* 0x000000050d007c0c */ /* 0x002fda000bf06270 */
[----:B------:R-:W-:Y:S05]  /*0070*/  @P0 EXIT ;  /* 0x000000000000094d */ /* 0x000fea0003800000 */
[----:B------:R-:W0:Y:S01]  /*0080*/  LDC.64 R2, c[0x0][0x388] ;  /* 0x0000e200ff027b82 */ /* 0x000e220000000a00 */
[----:B------:R-:W1:Y:S01]  /*0090*/  LDCU.64 UR8, c[0x0][0x358] ;  /* 0x00006b00ff0877ac */ /* 0x000e620008000a00 */
[----:B------:R-:W-:Y:S01]  /*00a0*/  UMOV UR4, 0x9999999a ;  /* 0x9999999a00047882 */ /* 0x000fe20000000000 */
[----:B------:R-:W-:-:S05]  /*00b0*/  UMOV UR5, 0x3fe99999 ;  /* 0x3fe9999900057882 */ /* 0x000fca0000000000 */
[----:B------:R-:W2:Y:S01]  /*00c0*/  LDC.64 R10, c[0x0][0x380] ;  /* 0x0000e000ff0a7b82 */ /* 0x000ea20000000a00 */
[----:B0-----:R-:W-:-:S05]  /*00d0*/  IMAD.WIDE R2, R13, 0x8, R2 ;  /* 0x000000080d027825 */ /* 0x001fca00078e0202 */
[----:B-1----:R-:W3:Y:S02]  /*00e0*/  LDG.E.64 R4, desc[UR8][R2.64] ;  /* 0x0000000802047981 */ /* 0x002ee4000c1e1b00 */
[----:B---3--:R-:W-:-:S14]  /*00f0*/  DSETP.GT.AND P0, PT, R4, UR4, PT ;  /* 0x0000000404007e2a */ /* 0x008fdc000bf04000 */
[----:B------:R-:W0:Y:S02]  /*0100*/  @P0 LDC.64 R6, c[0x0][0x390] ;  /* 0x0000e400ff060b82 */ /* 0x000e240000000a00 */
[----:B0-----:R-:W-:-:S05]  /*0110*/  @P0 IMAD.WIDE R6, R13, 0x8, R6 ;  /* 0x000000080d060825 */ /* 0x001fca00078e0206 */
[----:B------:R-:W3:Y:S01]  /*0120*/  @P0 LDG.E.64 R4, desc[UR8][R6.64] ;  /* 0x0000000806040981 */ /* 0x000ee2000c1e1b00 */
[----:B------:R-:W-:Y:S02]  /*0130*/  UMOV UR5, 0x3fb99999 ;  /* 0x3fb9999900057882 */ /* 0x000fe40000000000 */
[----:B---3--:R-:W-:Y:S01]  /*0140*/  @P0 DADD R8, R4, -UR4 ;  /* 0x8000000404080e29 */ /* 0x008fe20008000000 */
[----:B--2---:R-:W-:-:S06]  /*0150*/  IMAD.WIDE R4, R13, 0x8, R10 ;  /* 0x000000080d047825 */ /* 0x004fcc00078e020a */
[----:B------:R0:W-:Y:S04]  /*0160*/  @P0 STG.E.64 desc[UR8][R6.64], R8 ;  /* 0x0000000806000986 */ /* 0x0001e8000c101b08 */
[----:B------:R-:W2:Y:S01]  /*0170*/  LDG.E.64 R10, desc[UR8][R4.64] ;  /* 0x00000008040a7981 */ /* 0x000ea2000c1e1b00 */
[----:B------:R-:W-:Y:S02]  /*0180*/  IMAD.MOV.U32 R0, RZ, RZ, RZ ;  /* 0x000000ffff007224 */ /* 0x000fe400078e00ff */
[----:B0-----:R-:W-:Y:S01]  /*0190*/  IMAD.MOV.U32 R8, RZ, RZ, 0x80000 ;  /* 0x00080000ff087424 */ /* 0x001fe200078e00ff */
[----:B--2---:R-:W-:Y:S01]  /*01a0*/  DSETP.MAX.AND P0, P1, RZ, R10, PT ;  /* 0x0000000aff00722a */ /* 0x004fe2000390f000 */
[----:B------:R-:W-:-:S05]  /*01b0*/  IMAD.MOV.U32 R13, RZ, RZ, R11 ;  /* 0x000000ffff0d7224 */ /* 0x000fca00078e000b */
[C---:B------:R-:W-:Y:S02]  /*01c0*/  FSEL R15, R0.reuse, R13, P0 ;  /* 0x0000000d000f7208 */ /* 0x040fe40000000000 */
[----:B------:R-:W-:-:S06]  /*01d0*/  SEL R10, R0, R10, P0 ;  /* 0x0000000a000a7207 */ /* 0x000fcc0000000000 */
[----:B------:R-:W-:-:S05]  /*01e0*/  @P1 LOP3.LUT R15, R13, 0x80000, RZ, 0xfc, !PT ;  /* 0x000800000d0f1812 */ /* 0x000fca00078efcff */
[----:B------:R-:W-:-:S04]  /*01f0*/  IMAD.MOV.U32 R11, RZ, RZ, R15 ;  /* 0x000000ffff0b7224 */ /* 0x000fc800078e000f */
[----:B------:R-:W-:Y:S02]  /*0200*/  IMAD.MOV.U32 R0, RZ, RZ, R11 ;  /* 0x000000ffff007224 */ /* 0x000fe400078e000b */
[----:B------:R-:W-:-:S06]  /*0210*/  DSETP.MIN.AND P0, P1, R10, 1, PT ;  /* 0x3ff000000a00742a */ /* 0x000fcc0003900000 */
[----:B------:R-:W-:Y:S02]  /*0220*/  FSEL R7, R0, 1.875, P0 ;  /* 0x3ff0000000077808 */ /* 0x000fe40000000000 */
[----:B------:R-:W-:-:S06]  /*0230*/  SEL R6, R10, RZ, P0 ;  /* 0x000000ff0a067207 */ /* 0x000fcc0000000000 */
[----:B------:R-:W-:-:S05]  /*0240*/  @P1 LOP3.LUT R7, R8, 0x3ff00000, RZ, 0xfc, !PT ;  /* 0x3ff0000008071812 */ /* 0x000fca00078efcff */
[----:B------:R0:W-:Y:S04]  /*0250*/  STG.E.64 desc[UR8][R4.64], R6 ;  /* 0x0000000604007986 */ /* 0x0001e8000c101b08 */
[----:B------:R-:W2:Y:S01]  /*0260*/  LDG.E.64 R8, desc[UR8][R2.64] ;  /* 0x0000000802087981 */ /* 0x000ea2000c1e1b00 */
[----:B------:R-:W-:Y:S01]  /*0270*/  MOV R10, 0x80000 ;  /* 0x00080000000a7802 */ /* 0x000fe20000000f00 */
[----:B------:R-:W-:Y:S02]  /*0280*/  UMOV UR6, UR5 ;  /* 0x0000000500067c82 */ /* 0x000fe40008000000 */
[----:B0-----:R-:W-:Y:S01]  /*0290*/  MOV R6, UR6 ;  /* 0x0000000600067c02 */ /* 0x001fe20008000f00 */
[----:B--2---:R-:W-:Y:S01]  /*02a0*/  DSETP.MIN.AND P0, P1, R8, 1, PT ;  /* 0x3ff000000800742a */ /* 0x004fe20003900000 */
[----:B------:R-:W-:-:S05]  /*02b0*/  IMAD.MOV.U32 R0, RZ, RZ, R9 ;  /* 0x000000ffff007224 */ /* 0x000fca00078e0009 */
[----:B------:R-:W-:Y:S02]  /*02c0*/  FSEL R11, R0, 1.875, P0 ;  /* 0x3ff00000000b7808 */ /* 0x000fe40000000000 */
[----:B------:R-:W-:-:S06]  /*02d0*/  SEL R8, R8, RZ, P0 ;  /* 0x000000ff08087207 */ /* 0x000fcc0000000000 */
[----:B------:R-:W-:-:S05]  /*02e0*/  @P1 LOP3.LUT R11, R10, 0x3ff00000, RZ, 0xfc, !PT ;  /* 0x3ff000000a0b1812 */ /* 0x000fca00078efcff */
[----:B------:R-:W-:-:S04]  /*02f0*/  IMAD.MOV.U32 R9, RZ, RZ, R11 ;  /* 0x000000ffff097224 */ /* 0x000fc800078e000b */
[----:B------:R-:W-:Y:S02]  /*0300*/  IMAD.MOV.U32 R0, RZ, RZ, R9 ;  /* 0x000000ffff007224 */ /* 0x000fe400078e0009 */
[----:B------:R-:W-:-:S06]  /*0310*/  DSETP.MAX.AND P0, P1, R8, -UR4, PT ;  /* 0x8000000408007e2a */ /* 0x000fcc000b90f000 */
[----:B------:R-:W-:Y:S02]  /*0320*/  FSEL R5, R0, -UR6, P0 ;  /* 0x8000000600057c08 */ /* 0x000fe40008000000 */
[----:B------:R-:W-:-:S06]  /*0330*/  SEL R4, R8, UR4, P0 ;  /* 0x0000000408047c07 */ /* 0x000fcc0008000000 */
[----:B------:R-:W-:-:S05]  /*0340*/  @P1 LOP3.LUT R5, R6, 0x80000, RZ, 0xfc, !PT ;  /* 0x0008000006051812 */ /* 0x000fca00078efcff */
[----:B------:R-:W-:Y:S01]  /*0350*/  STG.E.64 desc[UR8][R2.64], R4 ;  /* 0x0000000402007986 */ /* 0x000fe2000c101b08 */
[----:B------:R-:W-:Y:S05]  /*0360*/  EXIT ;  /* 0x000000000000794d */ /* 0x000fea0003800000 */
.L_x_0:
[----:B------:R-:W-:-:S00]  /*0370*/  BRA `(.L_x_0) ;  /* 0xfffffffc00fc7947 */ /* 0x000fc0000383ffff */
[----:B------:R-:W-:-:S00]  /*0380*/  NOP ;  /* 0x0000000000007918 */ /* 0x000fc00000000000 */
[----:B------:R-:W-:-:S00]  /*0390*/  NOP ;  /* 0x0000000000007918 */ /* 0x000fc00000000000 */
[----:B------:R-:W-:-:S00]  /*03a0*/  NOP ;  /* 0x0000000000007918 */ /* 0x000fc00000000000 */
[----:B------:R-:W-:-:S00]  /*03b0*/  NOP ;  /* 0x0000000000007918 */ /* 0x000fc00000000000 */
[----:B------:R-:W-:-:S00]  /*03c0*/  NOP ;  /* 0x0000000000007918 */ /* 0x000fc00000000000 */
[----:B------:R-:W-:-:S00]  /*03d0*/  NOP ;  /* 0x0000000000007918 */ /* 0x000fc00000000000 */
[----:B------:R-:W-:-:S00]  /*03e0*/  NOP ;  /* 0x0000000000007918 */ /* 0x000fc00000000000 */
[----:B------:R-:W-:-:S00]  /*03f0*/  NOP ;  /* 0x0000000000007918 */ /* 0x000fc00000000000 */
.L_x_12:


//--------------------- .text._Z17cuda_learn_kernelPdS_S_i --------------------------
	.section	.text._Z17cuda_learn_kernelPdS_S_i,"ax",@progbits
	.align	128
        .global         _Z17cuda_learn_kernelPdS_S_i
        .type           _Z17cuda_learn_kernelPdS_S_i,@function
        .size           _Z17cuda_learn_kernelPdS_S_i,(.L_x_13 - _Z17cuda_learn_kernelPdS_S_i)
        .other          _Z17cuda_learn_kernelPdS_S_i,@"STO_CUDA_ENTRY STV_DEFAULT"
_Z17cuda_learn_kernelPdS_S_i:
.text._Z17cuda_learn_kernelPdS_S_i:
        /* <DEDUP_REMOVED lines=9> */
[----:B------:R-:W1:Y:S07]  /*0090*/  LDCU.64 UR4, c[0x0][0x358] ;  /* 0x00006b00ff0477ac */ /* 0x000e6e0008000a00 */
[----:B------:R-:W2:Y:S08]  /*00a0*/  LDC.64 R6, c[0x0][0x380] ;  /* 0x0000e000ff067b82 */ /* 0x000eb00000000a00 */
[----:B------:R-:W3:Y:S01]  /*00b0*/  LDC.64 R10, c[0x0][0x388] ;  /* 0x0000e200ff0a7b82 */ /* 0x000ee20000000a00 */
[----:B0-----:R-:W-:-:S06]  /*00c0*/  IMAD.WIDE R2, R13, 0x8, R2 ;  /* 0x000000080d027825 */ /* 0x001fcc00078e0202 */
[----:B-1----:R-:W4:Y:S01]  /*00d0*/  LDG.E.64 R2, desc[UR4][R2.64] ;  /* 0x0000000402027981 */ /* 0x002f22000c1e1b00 */
[----:B--2---:R-:W-:-:S05]  /*00e0*/  IMAD.WIDE R6, R13, 0x8, R6 ;  /* 0x000000080d067825 */ /* 0x004fca00078e0206 */
[----:B------:R-:W2:Y:S01]  /*00f0*/  LDG.E.64 R8, desc[UR4][R6.64] ;  /* 0x0000000406087981 */ /* 0x000ea2000c1e1b00 */
[----:B------:R-:W-:Y:S01]  /*0100*/  UMOV UR6, 0x47ae147b ;  /* 0x47ae147b00067882 */ /* 0x000fe20000000000 */
[----:B------:R-:W-:Y:S01]  /*0110*/  UMOV UR7, 0x3f947ae1 ;  /* 0x3f947ae100077882 */ /* 0x000fe20000000000 */
[----:B---3--:R-:W-:Y:S01]  /*0120*/  IMAD.WIDE R10, R13, 0x8, R10 ;  /* 0x000000080d0a7825 */ /* 0x008fe200078e020a */
[----:B----4-:R-:W-:-:S08]  /*0130*/  DADD R4, -R2, 0.25 ;  /* 0x3fd0000002047429 */ /* 0x010fd00000000100 */
[----:B--2---:R-:W-:-:S07]  /*0140*/  DFMA R8, R4, UR6, R8 ;  /* 0x0000000604087c2b */ /* 0x004fce0008000008 */
[----:B------:R-:W-:Y:S04]  /*0150*/  STG.E.64 desc[UR4][R6.64], R8 ;  /* 0x0000000806007986 */ /* 0x000fe8000c101b04 */
[----:B------:R-:W2:Y:S02]  /*0160*/  LDG.E.64 R12, desc[UR4][R10.64] ;  /* 0x000000040a0c7981 */ /* 0x000ea4000c1e1b00 */
[----:B--2---:R-:W-:-:S07]  /*0170*/  DFMA R12, R4, -UR6, R12 ;  /* 0x80000006040c7c2b */ /* 0x004fce000800000c */
[----:B------:R-:W-:Y:S01]  /*0180*/  STG.E.64 desc[UR4][R10.64], R12 ;  /* 0x0000000c0a007986 */ /* 0x000fe2000c101b04 */
[----:B------:R-:W-:Y:S05]  /*0190*/  EXIT ;  /* 0x000000000000794d */ /* 0x000fea0003800000 */
.L_x_1:
        /* <DEDUP_REMOVED lines=14> */
.L_x_13:


//--------------------- .text._Z19cuda_predict_kernelPdS_S_i --------------------------
	.section	.text._Z19cuda_predict_kernelPdS_S_i,"ax",@progbits
	.align	128
        .global         _Z19cuda_predict_kernelPdS_S_i
        .type           _Z19cuda_predict_kernelPdS_S_i,@function
        .size           _Z19cuda_predict_kernelPdS_S_i,(.L_x_11 - _Z19cuda_predict_kernelPdS_S_i)
        .other          _Z19cuda_predict_kernelPdS_S_i,@"STO_CUDA_ENTRY STV_DEFAULT"
_Z19cuda_predict_kernelPdS_S_i:
.text._Z19cuda_predict_kernelPdS_S_i:
        /* <DEDUP_REMOVED lines=10> */
[----:B------:R-:W2:Y:S01]  /*00a0*/  LDC.64 R10, c[0x0][0x388] ;  /* 0x0000e200ff0a7b82 */ /* 0x000ea20000000a00 */
[----:B0-----:R-:W-:-:S06]  /*00b0*/  IMAD.WIDE R8, R0, 0x8, R8 ;  /* 0x0000000800087825 */ /* 0x001fcc00078e0208 */
[----:B-1----:R-:W3:Y:S01]  /*00c0*/  LDG.E.64 R8, desc[UR4][R8.64] ;  /* 0x0000000408087981 */ /* 0x002ee2000c1e1b00 */
[----:B--2---:R-:W-:-:S06]  /*00d0*/  IMAD.WIDE R10, R0, 0x8, R10 ;  /* 0x00000008000a7825 */ /* 0x004fcc00078e020a */
[----:B------:R-:W3:Y:S01]  /*00e0*/  LDG.E.64 R10, desc[UR4][R10.64] ;  /* 0x000000040a0a7981 */ /* 0x000ee2000c1e1b00 */
[----:B------:R-:W-:Y:S02]  /*00f0*/  IMAD.MOV.U32 R4, RZ, RZ, 0x652b82fe ;  /* 0x652b82feff047424 */ /* 0x000fe400078e00ff */
[----:B------:R-:W-:Y:S01]  /*0100*/  IMAD.MOV.U32 R5, RZ, RZ, 0x3ff71547 ;  /* 0x3ff71547ff057424 */ /* 0x000fe200078e00ff */
[----:B------:R-:W-:Y:S01]  /*0110*/  UMOV UR6, 0xfefa39ef ;  /* 0xfefa39ef00067882 */ /* 0x000fe20000000000 */
[----:B------:R-:W-:Y:S01]  /*0120*/  UMOV UR7, 0x3fe62e42 ;  /* 0x3fe62e4200077882 */ /* 0x000fe20000000000 */
[----:B------:R-:W-:Y:S01]  /*0130*/  BSSY.RECONVERGENT B0, `(.L_x_2) ;  /* 0x0000038000007945 */ /* 0x000fe20003800200 */
[----:B---3--:R-:W-:-:S08]  /*0140*/  DADD R2, R8, -R10 ;  /* 0x0000000008027229 */ /* 0x008fd0000000080a */
[----:B------:R-:W-:-:S08]  /*0150*/  DMUL R2, R2, -6 ;  /* 0xc018000002027828 */ /* 0x000fd00000000000 */
[----:B------:R-:W-:-:S08]  /*0160*/  DFMA R4, R2, R4, 6.75539944105574400000e+15 ;  /* 0x433800000204742b */ /* 0x000fd00000000004 */
[----:B------:R-:W-:-:S08]  /*0170*/  DADD R6, R4, -6.75539944105574400000e+15 ;  /* 0xc338000004067429 */ /* 0x000fd00000000000 */
[----:B------:R-:W-:Y:S01]  /*0180*/  DFMA R12, R6, -UR6, R2 ;  /* 0x80000006060c7c2b */ /* 0x000fe20008000002 */
[----:B------:R-:W-:Y:S01]  /*0190*/  UMOV UR6, 0x3b39803f ;  /* 0x3b39803f00067882 */ /* 0x000fe20000000000 */
[----:B------:R-:W-:Y:S01]  /*01a0*/  UMOV UR7, 0x3c7abc9e ;  /* 0x3c7abc9e00077882 */ /* 0x000fe20000000000 */
[----:B------:R-:W-:Y:S01]  /*01b0*/  IMAD.MOV.U32 R8, RZ, RZ, -0x35dec16 ;  /* 0xfca213eaff087424 */ /* 0x000fe200078e00ff */
[----:B------:R-:W-:-:S04]  /*01c0*/  MOV R9, 0x3e928af3 ;  /* 0x3e928af300097802 */ /* 0x000fc80000000f00 */
[----:B------:R-:W-:Y:S01]  /*01d0*/  DFMA R6, R6, -UR6, R12 ;  /* 0x8000000606067c2b */ /* 0x000fe2000800000c */
[----:B------:R-:W-:Y:S01]  /*01e0*/  UMOV UR6, 0x69ce2bdf ;  /* 0x69ce2bdf00067882 */ /* 0x000fe20000000000 */
[----:B------:R-:W-:-:S06]  /*01f0*/  UMOV UR7, 0x3e5ade15 ;  /* 0x3e5ade1500077882 */ /* 0x000fcc0000000000 */
[----:B------:R-:W-:Y:S01]  /*0200*/  DFMA R8, R6, UR6, R8 ;  /* 0x0000000606087c2b */ /* 0x000fe20008000008 */
[----:B------:R-:W-:Y:S01]  /*0210*/  UMOV UR6, 0x62401315 ;  /* 0x6240131500067882 */ /* 0x000fe20000000000 */
[----:B------:R-:W-:-:S06]  /*0220*/  UMOV UR7, 0x3ec71dee ;  /* 0x3ec71dee00077882 */ /* 0x000fcc0000000000 */
[----:B------:R-:W-:Y:S01]  /*0230*/  DFMA R8, R6, R8, UR6 ;  /* 0x0000000606087e2b */ /* 0x000fe20008000008 */
        /* <DEDUP_REMOVED lines=21> */
[----:B------:R-:W-:-:S07]  /*0390*/  FSETP.GEU.AND P0, PT, |R3|, 4.1917929649353027344, PT ;  /* 0x4086232b0300780b */ /* 0x000fce0003f0e200 */
[----:B------:R-:W-:-:S08]  /*03a0*/  DFMA R8, R6, R8, 1 ;  /* 0x3ff000000608742b */ /* 0x000fd00000000008 */
[----:B------:R-:W-:-:S10]  /*03b0*/  DFMA R8, R6, R8, 1 ;  /* 0x3ff000000608742b */ /* 0x000fd40000000008 */
[----:B------:R-:W-:Y:S02]  /*03c0*/  IMAD R7, R4, 0x100000, R9 ;  /* 0x0010000004077824 */ /* 0x000fe400078e0209 */
[----:B------:R-:W-:Y:S01]  /*03d0*/  IMAD.MOV.U32 R6, RZ, RZ, R8 ;  /* 0x000000ffff067224 */ /* 0x000fe200078e0008 */
[----:B------:R-:W-:Y:S06]  /*03e0*/  @!P0 BRA `(.L_x_3) ;  /* 0x0000000000308947 */ /* 0x000fec0003800000 */
[----:B------:R-:W-:Y:S01]  /*03f0*/  FSETP.GEU.AND P1, PT, |R3|, 4.2275390625, PT ;  /* 0x408748000300780b */ /* 0x000fe20003f2e200 */
[C---:B------:R-:W-:Y:S02]  /*0400*/  DADD R6, R2.reuse, +INF ;  /* 0x7ff0000002067429 */ /* 0x040fe40000000000 */
[----:B------:R-:W-:-:S08]  /*0410*/  DSETP.GEU.AND P0, PT, R2, RZ, PT ;  /* 0x000000ff0200722a */ /* 0x000fd00003f0e000 */
[----:B------:R-:W-:Y:S02]  /*0420*/  FSEL R6, R6, RZ, P0 ;  /* 0x000000ff06067208 */ /* 0x000fe40000000000 */
[----:B------:R-:W-:Y:S02]  /*0430*/  @!P1 LEA.HI R5, R4, R4, RZ, 0x1 ;  /* 0x0000000404059211 */ /* 0x000fe400078f08ff */
[----:B------:R-:W-:Y:S02]  /*0440*/  FSEL R7, R7, RZ, P0 ;  /* 0x000000ff07077208 */ /* 0x000fe40000000000 */
[----:B------:R-:W-:-:S04]  /*0450*/  @!P1 SHF.R.S32.HI R5, RZ, 0x1, R5 ;  /* 0x00000001ff059819 */ /* 0x000fc80000011405 */
[----:B------:R-:W-:Y:S01]  /*0460*/  @!P1 IADD3 R2, PT, PT, R4, -R5, RZ ;  /* 0x8000000504029210 */ /* 0x000fe20007ffe0ff */
[----:B------:R-:W-:-:S03]  /*0470*/  @!P1 IMAD R9, R5, 0x100000, R9 ;  /* 0x0010000005099824 */ /* 0x000fc600078e0209 */
[----:B------:R-:W-:Y:S01]  /*0480*/  @!P1 LEA R3, R2, 0x3ff00000, 0x14 ;  /* 0x3ff0000002039811 */ /* 0x000fe200078ea0ff */
[----:B------:R-:W-:-:S06]  /*0490*/  @!P1 IMAD.MOV.U32 R2, RZ, RZ, RZ ;  /* 0x000000ffff029224 */ /* 0x000fcc00078e00ff */
[----:B------:R-:W-:-:S11]  /*04a0*/  @!P1 DMUL R6, R8, R2 ;  /* 0x0000000208069228 */ /* 0x000fd60000000000 */
.L_x_3:
[----:B------:R-:W-:Y:S05]  /*04b0*/  BSYNC.RECONVERGENT B0 ;  /* 0x0000000000007941 */ /* 0x000fea0003800200 */
.L_x_2:
[----:B------:R-:W-:Y:S01]  /*04c0*/  DADD R8, R6, 1 ;  /* 0x3ff0000006087429 */ /* 0x000fe20000000000 */
[----:B------:R-:W-:Y:S05]  /*04d0*/  BSSY.RECONVERGENT B0, `(.L_x_4) ;  /* 0x000000e000007945 */ /* 0x000fea0003800200 */
[----:B------:R-:W0:Y:S04]  /*04e0*/  MUFU.RCP64H R3, R9 ;  /* 0x0000000900037308 */ /* 0x000e280000001800 */
[----:B------:R-:W-:-:S04]  /*04f0*/  IADD3 R2, PT, PT, R9, 0x300402, RZ ;  /* 0x0030040209027810 */ /* 0x000fc80007ffe0ff */
[----:B------:R-:W-:Y:S02]  /*0500*/  FSETP.GEU.AND P0, PT, |R2|, 5.8789094863358348022e-39, PT ;  /* 0x004004020200780b */ /* 0x000fe40003f0e200 */
[----:B0-----:R-:W-:-:S08]  /*0510*/  DFMA R4, -R8, R2, 1 ;  /* 0x3ff000000804742b */ /* 0x001fd00000000102 */
[----:B------:R-:W-:-:S08]  /*0520*/  DFMA R4, R4, R4, R4 ;  /* 0x000000040404722b */ /* 0x000fd00000000004 */
[----:B------:R-:W-:-:S08]  /*0530*/  DFMA R4, R2, R4, R2 ;  /* 0x000000040204722b */ /* 0x000fd00000000002 */
[----:B------:R-:W-:-:S08]  /*0540*/  DFMA R6, -R8, R4, 1 ;  /* 0x3ff000000806742b */ /* 0x000fd00000000104 */
[----:B------:R-:W-:Y:S01]  /*0550*/  DFMA R4, R4, R6, R4 ;  /* 0x000000060404722b */ /* 0x000fe20000000004 */
[----:B------:R-:W-:Y:S10]  /*0560*/  @P0 BRA `(.L_x_5) ;  /* 0x0000000000100947 */ /* 0x000ff40003800000 */
[----:B------:R-:W-:-:S05]  /*0570*/  LOP3.LUT R2, R9, 0x7fffffff, RZ, 0xc0, !PT ;  /* 0x7fffffff09027812 */ /* 0x000fca00078ec0ff */
[----:B------:R-:W-:Y:S01]  /*0580*/  VIADD R3, R2, 0xfff00000 ;  /* 0xfff0000002037836 */ /* 0x000fe20000000000 */
[----:B------:R-:W-:-:S07]  /*0590*/  MOV R2, 0x5b0 ;  /* 0x000005b000027802 */ /* 0x000fce0000000f00 */
[----:B------:R-:W-:Y:S05]  /*05a0*/  CALL.REL.NOINC `($__internal_0_$__cuda_sm20_dblrcp_rn_slowpath_v3) ;  /* 0x0000000000187944 */ /* 0x000fea0003c00000 */
.L_x_5:
[----:B------:R-:W-:Y:S05]  /*05b0*/  BSYNC.RECONVERGENT B0 ;  /* 0x0000000000007941 */ /* 0x000fea0003800200 */
.L_x_4:
[----:B------:R-:W0:Y:S01]  /*05c0*/  LDC.64 R2, c[0x0][0x390] ;  /* 0x0000e400ff027b82 */ /* 0x000e220000000a00 */
[----:B------:R-:W-:Y:S01]  /*05d0*/  DADD R4, R4, -0.5 ;  /* 0xbfe0000004047429 */ /* 0x000fe20000000000 */
[----:B0-----:R-:W-:-:S06]  /*05e0*/  IMAD.WIDE R2, R0, 0x8, R2 ;  /* 0x0000000800027825 */ /* 0x001fcc00078e0202 */
[----:B------:R-:W-:Y:S01]  /*05f0*/  STG.E.64 desc[UR4][R2.64], R4 ;  /* 0x0000000402007986 */ /* 0x000fe2000c101b04 */
[----:B------:R-:W-:Y:S05]  /*0600*/  EXIT ;  /* 0x000000000000794d */ /* 0x000fea0003800000 */
        .weak           $__internal_0_$__cuda_sm20_dblrcp_rn_slowpath_v3
        .type           $__internal_0_$__cuda_sm20_dblrcp_rn_slowpath_v3,@function
        .size           $__internal_0_$__cuda_sm20_dblrcp_rn_slowpath_v3,(.L_x_11 - $__internal_0_$__cuda_sm20_dblrcp_rn_slowpath_v3)
$__internal_0_$__cuda_sm20_dblrcp_rn_slowpath_v3:
[----:B------:R-:W-:Y:S01]  /*0610*/  IMAD.MOV.U32 R4, RZ, RZ, R8 ;  /* 0x000000ffff047224 */ /* 0x000fe200078e0008 */
[----:B------:R-:W-:Y:S01]  /*0620*/  MOV R5, R9 ;  /* 0x0000000900057202 */ /* 0x000fe20000000f00 */
[----:B------:R-:W-:Y:S05]  /*0630*/  BSSY.RECONVERGENT B1, `(.L_x_6) ;  /* 0x0000025000017945 */ /* 0x000fea0003800200 */
[----:B------:R-:W-:-:S14]  /*0640*/  DSETP.GTU.AND P0, PT, |R4|, +INF , PT ;  /* 0x7ff000000400742a */ /* 0x000fdc0003f0c200 */
[----:B------:R-:W-:Y:S05]  /*0650*/  @P0 BRA `(.L_x_7) ;  /* 0x0000000000800947 */ /* 0x000fea0003800000 */
[----:B------:R-:W-:-:S05]  /*0660*/  LOP3.LUT R8, R9, 0x7fffffff, RZ, 0xc0, !PT ;  /* 0x7fffffff09087812 */ /* 0x000fca00078ec0ff */
[----:B------:R-:W-:-:S05]  /*0670*/  VIADD R6, R8, 0xffffffff ;  /* 0xffffffff08067836 */ /* 0x000fca0000000000 */
[----:B------:R-:W-:-:S13]  /*0680*/  ISETP.GE.U32.AND P0, PT, R6, 0x7fefffff, PT ;  /* 0x7fefffff0600780c */ /* 0x000fda0003f06070 */
[----:B------:R-:W-:Y:S01]  /*0690*/  @P0 LOP3.LUT R7, R5, 0x7ff00000, RZ, 0x3c, !PT ;  /* 0x7ff0000005070812 */ /* 0x000fe200078e3cff */
[----:B------:R-:W-:Y:S01]  /*06a0*/  @P0 IMAD.MOV.U32 R6, RZ, RZ, RZ ;  /* 0x000000ffff060224 */ /* 0x000fe200078e00ff */
[----:B------:R-:W-:Y:S06]  /*06b0*/  @P0 BRA `(.L_x_8) ;  /* 0x0000000000700947 */ /* 0x000fec0003800000 */
[----:B------:R-:W-:-:S13]  /*06c0*/  ISETP.GE.U32.AND P0, PT, R8, 0x1000001, PT ;  /* 0x010000010800780c */ /* 0x000fda0003f06070 */
[----:B------:R-:W-:Y:S05]  /*06d0*/  @!P0 BRA `(.L_x_9) ;  /* 0x0000000000388947 */ /* 0x000fea0003800000 */
[----:B------:R-:W-:Y:S01]  /*06e0*/  IADD3 R7, PT, PT, R5, -0x3fe00000, RZ ;  /* 0xc020000005077810 */ /* 0x000fe20007ffe0ff */
[----:B------:R-:W-:Y:S02]  /*06f0*/  IMAD.MOV.U32 R6, RZ, RZ, R4 ;  /* 0x000000ffff067224 */ /* 0x000fe400078e0004 */
[----:B------:R-:W-:Y:S01]  /*0700*/  IMAD.MOV.U32 R8, RZ, RZ, R3 ;  /* 0x000000ffff087224 */ /* 0x000fe200078e0003 */
[----:B------:R-:W0:Y:S05]  /*0710*/  MUFU.RCP64H R9, R7 ;  /* 0x0000000700097308 */ /* 0x000e2a0000001800 */
[----:B0-----:R-:W-:-:S08]  /*0720*/  DFMA R10, -R6, R8, 1 ;  /* 0x3ff00000060a742b */ /* 0x001fd00000000108 */
[----:B------:R-:W-:-:S08]  /*0730*/  DFMA R10, R10, R10, R10 ;  /* 0x0000000a0a0a722b */ /* 0x000fd0000000000a */
[----:B------:R-:W-:-:S08]  /*0740*/  DFMA R10, R8, R10, R8 ;  /* 0x0000000a080a722b */ /* 0x000fd00000000008 */
[----:B------:R-:W-:-:S08]  /*0750*/  DFMA R8, -R6, R10, 1 ;  /* 0x3ff000000608742b */ /* 0x000fd0000000010a */
[----:B------:R-:W-:-:S08]  /*0760*/  DFMA R8, R10, R8, R10 ;  /* 0x000000080a08722b */ /* 0x000fd0000000000a */
[----:B------:R-:W-:-:S08]  /*0770*/  DMUL R8, R8, 2.2250738585072013831e-308 ;  /* 0x0010000008087828 */ /* 0x000fd00000000000 */
[----:B------:R-:W-:-:S08]  /*0780*/  DFMA R4, -R4, R8, 1 ;  /* 0x3ff000000404742b */ /* 0x000fd00000000108 */
[----:B------:R-:W-:-:S08]  /*0790*/  DFMA R4, R4, R4, R4 ;  /* 0x000000040404722b */ /* 0x000fd00000000004 */
[----:B------:R-:W-:Y:S01]  /*07a0*/  DFMA R6, R8, R4, R8 ;  /* 0x000000040806722b */ /* 0x000fe20000000008 */
[----:B------:R-:W-:Y:S10]  /*07b0*/  BRA `(.L_x_8) ;  /* 0x0000000000307947 */ /* 0x000ff40003800000 */
.L_x_9:
[----:B------:R-:W-:Y:S01]  /*07c0*/  DMUL R4, R4, 8.11296384146066816958e+31 ;  /* 0x4690000004047828 */ /* 0x000fe20000000000 */
[----:B------:R-:W-:-:S05]  /*07d0*/  MOV R6, R3 ;  /* 0x0000000300067202 */ /* 0x000fca0000000f00 */
[----:B------:R-:W0:Y:S02]  /*07e0*/  MUFU.RCP64H R7, R5 ;  /* 0x0000000500077308 */ /* 0x000e240000001800 */
[----:B0-----:R-:W-:-:S08]  /*07f0*/  DFMA R8, -R4, R6, 1 ;  /* 0x3ff000000408742b */ /* 0x001fd00000000106 */
[----:B------:R-:W-:-:S08]  /*0800*/  DFMA R8, R8, R8, R8 ;  /* 0x000000080808722b */ /* 0x000fd00000000008 */
[----:B------:R-:W-:-:S08]  /*0810*/  DFMA R8, R6, R8, R6 ;  /* 0x000000080608722b */ /* 0x000fd00000000006 */
[----:B------:R-:W-:-:S08]  /*0820*/  DFMA R6, -R4, R8, 1 ;  /* 0x3ff000000406742b */ /* 0x000fd00000000108 */
[----:B------:R-:W-:-:S08]  /*0830*/  DFMA R6, R8, R6, R8 ;  /* 0x000000060806722b */ /* 0x000fd00000000008 */
[----:B------:R-:W-:Y:S01]  /*0840*/  DMUL R6, R6, 8.11296384146066816958e+31 ;  /* 0x4690000006067828 */ /* 0x000fe20000000000 */
[----:B------:R-:W-:Y:S10]  /*0850*/  BRA `(.L_x_8) ;  /* 0x0000000000087947 */ /* 0x000ff40003800000 */
.L_x_7:
[----:B------:R-:W-:Y:S01]  /*0860*/  LOP3.LUT R7, R5, 0x80000, RZ, 0xfc, !PT ;  /* 0x0008000005077812 */ /* 0x000fe200078efcff */
[----:B------:R-:W-:-:S07]  /*0870*/  IMAD.MOV.U32 R6, RZ, RZ, R4 ;  /* 0x000000ffff067224 */ /* 0x000fce00078e0004 */
.L_x_8:
[----:B------:R-:W-:Y:S05]  /*0880*/  BSYNC.RECONVERGENT B1 ;  /* 0x0000000000017941 */ /* 0x000fea0003800200 */
.L_x_6:
[----:B------:R-:W-:Y:S01]  /*0890*/  IMAD.MOV.U32 R3, RZ, RZ, 0x0 ;  /* 0x00000000ff037424 */ /* 0x000fe200078e00ff */
[----:B------:R-:W-:Y:S01]  /*08a0*/  MOV R5, R7 ;  /* 0x0000000700057202 */ /* 0x000fe20000000f00 */
[----:B------:R-:W-:Y:S02]  /*08b0*/  IMAD.MOV.U32 R4, RZ, RZ, R6 ;  /* 0x000000ffff047224 */ /* 0x000fe400078e0006 */
[----:B------:R-:W-:Y:S05]  /*08c0*/  RET.REL.NODEC R2 `(_Z19cuda_predict_kernelPdS_S_i) ;  /* 0xfffffff402cc7950 */ /* 0x000fea0003c3ffff */
.L_x_10:
        /* <DEDUP_REMOVED lines=11> */
.L_x_11:


//--------------------- .nv.shared.reserved.0     --------------------------
	.section	.nv.shared.reserved.0,"aw",@nobits
	.weak		__nv_reservedSMEM_offset_0_alias
	.size		__nv_reservedSMEM_offset_0_alias, 0, 64
	.other		__nv_reservedSMEM_offset_0_alias,@"STO_CUDA_RESERVED_SHARED STV_DEFAULT"
__nv_reservedSMEM_offset_0_alias:
	.zero		0
	.zero		64


//--------------------- .nv.constant0._Z19cuda_emotion_kernelPdS_S_i --------------------------
	.section	.nv.constant0._Z19cuda_emotion_kernelPdS_S_i,"a",@progbits
	.sectionflags	@""
	.align	4
.nv.constant0._Z19cuda_emotion_kernelPdS_S_i:
	.zero		924


//--------------------- .nv.constant0._Z17cuda_learn_kernelPdS_S_i --------------------------
	.section	.nv.constant0._Z17cuda_learn_kernelPdS_S_i,"a",@progbits
	.sectionflags	@""
	.align	4
.nv.constant0._Z17cuda_learn_kernelPdS_S_i:
	.zero		924


//--------------------- .nv.constant0._Z19cuda_predict_kernelPdS_S_i --------------------------
	.section	.nv.constant0._Z19cuda_predict_kernelPdS_S_i,"a",@progbits
	.sectionflags	@""
	.align	4
.nv.constant0._Z19cuda_predict_kernelPdS_S_i:
	.zero		924


//--------------------- SYMBOLS --------------------------

	.type		.nv.reservedSmem.offset0,@object
	.size		.nv.reservedSmem.offset0,0x4
